//
// Generated by NVIDIA NVVM Compiler
//
// Compiler Build ID: CL-36424714
// Cuda compilation tools, release 13.0, V13.0.88
// Based on NVVM 20.0.0
//

.version 9.0
.target sm_100
.address_size 64

	// .globl	_Z18naive_sgemm_kernelPfS_S_l

.visible .entry _Z18naive_sgemm_kernelPfS_S_l(
	.param .u64 .ptr .align 1 _Z18naive_sgemm_kernelPfS_S_l_param_0,
	.param .u64 .ptr .align 1 _Z18naive_sgemm_kernelPfS_S_l_param_1,
	.param .u64 .ptr .align 1 _Z18naive_sgemm_kernelPfS_S_l_param_2,
	.param .u64 _Z18naive_sgemm_kernelPfS_S_l_param_3
)
{
	.reg .pred 	%p<10>;
	.reg .b32 	%r<10>;
	.reg .b32 	%f<69>;
	.reg .b64 	%rd<76>;

	ld.param.u64 	%rd24, [_Z18naive_sgemm_kernelPfS_S_l_param_0];
	ld.param.u64 	%rd26, [_Z18naive_sgemm_kernelPfS_S_l_param_1];
	ld.param.u64 	%rd27, [_Z18naive_sgemm_kernelPfS_S_l_param_2];
	ld.param.u64 	%rd28, [_Z18naive_sgemm_kernelPfS_S_l_param_3];
	cvta.to.global.u64 	%rd1, %rd27;
	cvta.to.global.u64 	%rd2, %rd26;
	mov.u32 	%r1, %ctaid.x;
	mov.u32 	%r2, %ntid.x;
	mov.u32 	%r3, %tid.x;
	mad.lo.s32 	%r4, %r1, %r2, %r3;
	cvt.u64.u32 	%rd3, %r4;
	mov.u32 	%r5, %ctaid.y;
	mov.u32 	%r6, %ntid.y;
	mov.u32 	%r7, %tid.y;
	mad.lo.s32 	%r8, %r5, %r6, %r7;
	cvt.u64.u32 	%rd4, %r8;
	max.s64 	%rd29, %rd3, %rd4;
	setp.ge.s64 	%p1, %rd29, %rd28;
	@%p1 bra 	$L__BB0_13;
	mul.lo.s64 	%rd5, %rd28, %rd3;
	and.b64  	%rd6, %rd28, 7;
	setp.lt.u64 	%p2, %rd28, 8;
	mov.f32 	%f68, 0f00000000;
	mov.b64 	%rd74, 0;
	@%p2 bra 	$L__BB0_4;
	and.b64  	%rd74, %rd28, 9223372036854775800;
	shl.b64 	%rd31, %rd4, 2;
	add.s64 	%rd71, %rd1, %rd31;
	shl.b64 	%rd9, %rd28, 5;
	shl.b64 	%rd32, %rd5, 2;
	add.s64 	%rd33, %rd32, %rd2;
	add.s64 	%rd70, %rd33, 16;
	shl.b64 	%rd11, %rd28, 2;
	mov.f32 	%f68, 0f00000000;
	mov.u64 	%rd72, %rd74;
$L__BB0_3:
	.pragma "nounroll";
	ld.global.f32 	%f16, [%rd70+-16];
	ld.global.f32 	%f17, [%rd71];
	fma.rn.f32 	%f18, %f16, %f17, %f68;
	ld.global.f32 	%f19, [%rd70+-12];
	add.s64 	%rd34, %rd71, %rd11;
	ld.global.f32 	%f20, [%rd34];
	fma.rn.f32 	%f21, %f19, %f20, %f18;
	ld.global.f32 	%f22, [%rd70+-8];
	add.s64 	%rd35, %rd34, %rd11;
	ld.global.f32 	%f23, [%rd35];
	fma.rn.f32 	%f24, %f22, %f23, %f21;
	ld.global.f32 	%f25, [%rd70+-4];
	add.s64 	%rd36, %rd35, %rd11;
	ld.global.f32 	%f26, [%rd36];
	fma.rn.f32 	%f27, %f25, %f26, %f24;
	ld.global.f32 	%f28, [%rd70];
	add.s64 	%rd37, %rd36, %rd11;
	ld.global.f32 	%f29, [%rd37];
	fma.rn.f32 	%f30, %f28, %f29, %f27;
	ld.global.f32 	%f31, [%rd70+4];
	add.s64 	%rd38, %rd37, %rd11;
	ld.global.f32 	%f32, [%rd38];
	fma.rn.f32 	%f33, %f31, %f32, %f30;
	ld.global.f32 	%f34, [%rd70+8];
	add.s64 	%rd39, %rd38, %rd11;
	ld.global.f32 	%f35, [%rd39];
	fma.rn.f32 	%f36, %f34, %f35, %f33;
	ld.global.f32 	%f37, [%rd70+12];
	add.s64 	%rd40, %rd39, %rd11;
	ld.global.f32 	%f38, [%rd40];
	fma.rn.f32 	%f68, %f37, %f38, %f36;
	add.s64 	%rd72, %rd72, -8;
	add.s64 	%rd71, %rd71, %rd9;
	add.s64 	%rd70, %rd70, 32;
	setp.ne.s64 	%p3, %rd72, 0;
	@%p3 bra 	$L__BB0_3;
$L__BB0_4:
	setp.eq.s64 	%p4, %rd6, 0;
	@%p4 bra 	$L__BB0_12;
	and.b64  	%rd19, %rd28, 3;
	setp.lt.u64 	%p5, %rd6, 4;
	@%p5 bra 	$L__BB0_7;
	add.s64 	%rd41, %rd74, %rd5;
	shl.b64 	%rd42, %rd41, 2;
	add.s64 	%rd43, %rd2, %rd42;
	ld.global.f32 	%f40, [%rd43];
	mad.lo.s64 	%rd44, %rd74, %rd28, %rd4;
	shl.b64 	%rd45, %rd44, 2;
	add.s64 	%rd46, %rd1, %rd45;
	ld.global.f32 	%f41, [%rd46];
	fma.rn.f32 	%f42, %f40, %f41, %f68;
	ld.global.f32 	%f43, [%rd43+4];
	shl.b64 	%rd47, %rd28, 2;
	add.s64 	%rd48, %rd46, %rd47;
	ld.global.f32 	%f44, [%rd48];
	fma.rn.f32 	%f45, %f43, %f44, %f42;
	ld.global.f32 	%f46, [%rd43+8];
	add.s64 	%rd49, %rd48, %rd47;
	ld.global.f32 	%f47, [%rd49];
	fma.rn.f32 	%f48, %f46, %f47, %f45;
	ld.global.f32 	%f49, [%rd43+12];
	add.s64 	%rd50, %rd49, %rd47;
	ld.global.f32 	%f50, [%rd50];
	fma.rn.f32 	%f68, %f49, %f50, %f48;
	add.s64 	%rd74, %rd74, 4;
$L__BB0_7:
	setp.eq.s64 	%p6, %rd19, 0;
	@%p6 bra 	$L__BB0_12;
	setp.eq.s64 	%p7, %rd19, 1;
	@%p7 bra 	$L__BB0_10;
	add.s64 	%rd51, %rd74, %rd5;
	shl.b64 	%rd52, %rd51, 2;
	add.s64 	%rd53, %rd2, %rd52;
	ld.global.f32 	%f52, [%rd53];
	mad.lo.s64 	%rd54, %rd74, %rd28, %rd4;
	shl.b64 	%rd55, %rd54, 2;
	add.s64 	%rd56, %rd1, %rd55;
	ld.global.f32 	%f53, [%rd56];
	fma.rn.f32 	%f54, %f52, %f53, %f68;
	ld.global.f32 	%f55, [%rd53+4];
	shl.b64 	%rd57, %rd28, 2;
	add.s64 	%rd58, %rd56, %rd57;
	ld.global.f32 	%f56, [%rd58];
	fma.rn.f32 	%f68, %f55, %f56, %f54;
	add.s64 	%rd74, %rd74, 2;
$L__BB0_10:
	and.b64  	%rd59, %rd28, 1;
	setp.eq.b64 	%p8, %rd59, 1;
	not.pred 	%p9, %p8;
	@%p9 bra 	$L__BB0_12;
	add.s64 	%rd60, %rd74, %rd5;
	shl.b64 	%rd61, %rd60, 2;
	add.s64 	%rd62, %rd2, %rd61;
	ld.global.f32 	%f57, [%rd62];
	mad.lo.s64 	%rd63, %rd74, %rd28, %rd4;
	shl.b64 	%rd64, %rd63, 2;
	add.s64 	%rd65, %rd1, %rd64;
	ld.global.f32 	%f58, [%rd65];
	fma.rn.f32 	%f68, %f57, %f58, %f68;
$L__BB0_12:
	add.s64 	%rd66, %rd5, %rd4;
	cvta.to.global.u64 	%rd67, %rd24;
	shl.b64 	%rd68, %rd66, 2;
	add.s64 	%rd69, %rd67, %rd68;
	ld.global.f32 	%f59, [%rd69];
	add.f32 	%f60, %f68, %f59;
	st.global.f32 	[%rd69], %f60;
$L__BB0_13:
	ret;

}


// ===== COMPILED SASS (sm_100) =====

	.target	sm_100

	.elftype	@"ET_EXEC"


//--------------------- .note.nv.tkinfo           --------------------------
	.section	.note.nv.tkinfo,"",@"SHT_NOTE"
	.sectionflags	@"SHF_NOTE_NV_TKINFO"
	.tkinfo
        /*0018*/ 	.word	0x00000002
        /*0030*/ 	.string	""
        /*0030*/ 	.string	"ptxas"
        /*0030*/ 	.string	"Cuda compilation tools, release 13.0, V13.0.88"
        /*0030*/ 	.string	"Build cuda_13.0.r13.0/compiler.36424714_0"
        /*0030*/ 	.string	"-arch sm_100 -m 64 "



//--------------------- .note.nv.cuinfo           --------------------------
	.section	.note.nv.cuinfo,"",@"SHT_NOTE"
	.sectionflags	@"SHF_NOTE_NV_CUINFO"
        /*0018*/ 	.short	0x0002
        /*001a*/ 	.short	0x0064
        /*001c*/ 	.short	0x0082
	.zero		2


//--------------------- .nv.info                  --------------------------
	.section	.nv.info,"",@"SHT_CUDA_INFO"
	.align	4


	//----- nvinfo : EIATTR_REGCOUNT
	.align		4
        /*0000*/ 	.byte	0x04, 0x2f
        /*0002*/ 	.short	(.L_1 - .L_0)
	.align		4
.L_0:
        /*0004*/ 	.word	index@(_Z18naive_sgemm_kernelPfS_S_l)
        /*0008*/ 	.word	0x00000020


	//----- nvinfo : EIATTR_FRAME_SIZE
	.align		4
.L_1:
        /*000c*/ 	.byte	0x04, 0x11
        /*000e*/ 	.short	(.L_3 - .L_2)
	.align		4
.L_2:
        /*0010*/ 	.word	index@(_Z18naive_sgemm_kernelPfS_S_l)
        /*0014*/ 	.word	0x00000000


	//----- nvinfo : EIATTR_MIN_STACK_SIZE
	.align		4
.L_3:
        /*0018*/ 	.byte	0x04, 0x12
        /*001a*/ 	.short	(.L_5 - .L_4)
	.align		4
.L_4:
        /*001c*/ 	.word	index@(_Z18naive_sgemm_kernelPfS_S_l)
        /*0020*/ 	.word	0x00000000
.L_5:


//--------------------- .nv.compat                --------------------------
	.section	.nv.compat,"",@"SHT_CUDA_COMPAT_INFO"
	.align	4
        /*0000*/ 	.byte	0x02, 0x09, 0x00, 0x00, 0x02, 0x02, 0x01, 0x00, 0x02, 0x05, 0x05, 0x00, 0x03, 0x07, 0x01, 0x01
        /*0010*/ 	.byte	0x02, 0x03, 0x00, 0x00, 0x02, 0x06, 0x01, 0x00, 0x04, 0x0b, 0x08, 0x00, 0x09, 0x00, 0x00, 0x00
        /*0020*/ 	.byte	0x00, 0x00, 0x00, 0x00


//--------------------- .nv.info._Z18naive_sgemm_kernelPfS_S_l --------------------------
	.section	.nv.info._Z18naive_sgemm_kernelPfS_S_l,"",@"SHT_CUDA_INFO"
	.sectionflags	@""
	.align	4


	//----- nvinfo : EIATTR_CUDA_API_VERSION
	.align		4
        /*0000*/ 	.byte	0x04, 0x37
        /*0002*/ 	.short	(.L_7 - .L_6)
.L_6:
        /*0004*/ 	.word	0x00000082


	//----- nvinfo : EIATTR_KPARAM_INFO
	.align		4
.L_7:
        /*0008*/ 	.byte	0x04, 0x17
        /*000a*/ 	.short	(.L_9 - .L_8)
.L_8:
        /*000c*/ 	.word	0x00000000
        /*0010*/ 	.short	0x0003
        /*0012*/ 	.short	0x0018
        /*0014*/ 	.byte	0x00, 0xf0, 0x21, 0x00


	//----- nvinfo : EIATTR_KPARAM_INFO
	.align		4
.L_9:
        /*0018*/ 	.byte	0x04, 0x17
        /*001a*/ 	.short	(.L_11 - .L_10)
.L_10:
        /*001c*/ 	.word	0x00000000
        /*0020*/ 	.short	0x0002
        /*0022*/ 	.short	0x0010
        /*0024*/ 	.byte	0x00, 0xf5, 0x21, 0x00


	//----- nvinfo : EIATTR_KPARAM_INFO
	.align		4
.L_11:
        /*0028*/ 	.byte	0x04, 0x17
        /*002a*/ 	.short	(.L_13 - .L_12)
.L_12:
        /*002c*/ 	.word	0x00000000
        /*0030*/ 	.short	0x0001
        /*0032*/ 	.short	0x0008
        /*0034*/ 	.byte	0x00, 0xf5, 0x21, 0x00


	//----- nvinfo : EIATTR_KPARAM_INFO
	.align		4
.L_13:
        /*0038*/ 	.byte	0x04, 0x17
        /*003a*/ 	.short	(.L_15 - .L_14)
.L_14:
        /*003c*/ 	.word	0x00000000
        /*0040*/ 	.short	0x0000
        /*0042*/ 	.short	0x0000
        /*0044*/ 	.byte	0x00, 0xf5, 0x21, 0x00


	//----- nvinfo : EIATTR_SPARSE_MMA_MASK
	.align		4
.L_15:
        /*0048*/ 	.byte	0x03, 0x50
        /*004a*/ 	.short	0x0000


	//----- nvinfo : EIATTR_MAXREG_COUNT
	.align		4
        /*004c*/ 	.byte	0x03, 0x1b
        /*004e*/ 	.short	0x00ff


	//----- nvinfo : EIATTR_MERCURY_ISA_VERSION
	.align		4
        /*0050*/ 	.byte	0x03, 0x5f
        /*0052*/ 	.short	0x0101


	//----- nvinfo : EIATTR_VRC_CTA_INIT_COUNT
	.align		4
        /*0054*/ 	.byte	0x02, 0x4a
	.zero		1
	.zero		1


	//----- nvinfo : EIATTR_EXIT_INSTR_OFFSETS
	.align		4
        /*0058*/ 	.byte	0x04, 0x1c
        /*005a*/ 	.short	(.L_17 - .L_16)


	//   ....[0]....
.L_16:
        /*005c*/ 	.word	0x000000f0


	//   ....[1]....
        /*0060*/ 	.word	0x00000c30


	//----- nvinfo : EIATTR_CBANK_PARAM_SIZE
	.align		4
.L_17:
        /*0064*/ 	.byte	0x03, 0x19
        /*0066*/ 	.short	0x0020


	//----- nvinfo : EIATTR_PARAM_CBANK
	.align		4
        /*0068*/ 	.byte	0x04, 0x0a
        /*006a*/ 	.short	(.L_19 - .L_18)
	.align		4
.L_18:
        /*006c*/ 	.word	index@(.nv.constant0._Z18naive_sgemm_kernelPfS_S_l)
        /*0070*/ 	.short	0x0380
        /*0072*/ 	.short	0x0020


	//----- nvinfo : EIATTR_SW_WAR
	.align		4
.L_19:
        /*0074*/ 	.byte	0x04, 0x36
        /*0076*/ 	.short	(.L_21 - .L_20)
.L_20:
        /*0078*/ 	.word	0x00000008
.L_21:


//--------------------- .nv.callgraph             --------------------------
	.section	.nv.callgraph,"",@"SHT_CUDA_CALLGRAPH"
	.align	4
	.sectionentsize	8
	.align		4
        /*0000*/ 	.word	0x00000000
	.align		4
        /*0004*/ 	.word	0xffffffff
	.align		4
        /*0008*/ 	.word	0x00000000
	.align		4
        /*000c*/ 	.word	0xfffffffe
	.align		4
        /*0010*/ 	.word	0x00000000
	.align		4
        /*0014*/ 	.word	0xfffffffd
	.align		4
        /*0018*/ 	.word	0x00000000
	.align		4
        /*001c*/ 	.word	0xfffffffc


//--------------------- .text._Z18naive_sgemm_kernelPfS_S_l --------------------------
	.section	.text._Z18naive_sgemm_kernelPfS_S_l,"ax",@progbits
	.align	128
        .global         _Z18naive_sgemm_kernelPfS_S_l
        .type           _Z18naive_sgemm_kernelPfS_S_l,@function
        .size           _Z18naive_sgemm_kernelPfS_S_l,(.L_x_6 - _Z18naive_sgemm_kernelPfS_S_l)
        .other          _Z18naive_sgemm_kernelPfS_S_l,@"STO_CUDA_ENTRY STV_DEFAULT"
_Z18naive_sgemm_kernelPfS_S_l:
.text._Z18naive_sgemm_kernelPfS_S_l:
[----:B------:R-:W-:Y:S01]  /*0000*/  LDC R1, c[0x0][0x37c] ;  /* 0x0000df00ff017b82 */ /* 0x000fe20000000800 */
[----:B------:R-:W0:Y:S07]  /*0010*/  S2R R0, SR_TID.X ;  /* 0x0000000000007919 */ /* 0x000e2e0000002100 */
[----:B------:R-:W0:Y:S01]  /*0020*/  LDC R3, c[0x0][0x360] ;  /* 0x0000d800ff037b82 */ /* 0x000e220000000800 */
[----:B------:R-:W1:Y:S07]  /*0030*/  S2R R15, SR_TID.Y ;  /* 0x00000000000f7919 */ /* 0x000e6e0000002200 */
[----:B------:R-:W0:Y:S08]  /*0040*/  S2UR UR4, SR_CTAID.X ;  /* 0x00000000000479c3 */ /* 0x000e300000002500 */
[----:B------:R-:W1:Y:S08]  /*0050*/  S2UR UR5, SR_CTAID.Y ;  /* 0x00000000000579c3 */ /* 0x000e700000002600 */
[----:B------:R-:W1:Y:S08]  /*0060*/  LDC R14, c[0x0][0x364] ;  /* 0x0000d900ff0e7b82 */ /* 0x000e700000000800 */
[----:B------:R-:W2:Y:S01]  /*0070*/  LDC.64 R16, c[0x0][0x398] ;  /* 0x0000e600ff107b82 */ /* 0x000ea20000000a00 */
[----:B0-----:R-:W-:-:S02]  /*0080*/  IMAD R3, R3, UR4, R0 ;  /* 0x0000000403037c24 */ /* 0x001fc4000f8e0200 */
[----:B-1----:R-:W-:-:S05]  /*0090*/  IMAD R14, R14, UR5, R15 ;  /* 0x000000050e0e7c24 */ /* 0x002fca000f8e020f */
[----:B------:R-:W-:-:S04]  /*00a0*/  ISETP.GT.U32.AND P0, PT, R3, R14, PT ;  /* 0x0000000e0300720c */ /* 0x000fc80003f04070 */
[----:B------:R-:W-:-:S04]  /*00b0*/  ISETP.GT.AND.EX P0, PT, RZ, RZ, PT, P0 ;  /* 0x000000ffff00720c */ /* 0x000fc80003f04300 */
[----:B------:R-:W-:-:S04]  /*00c0*/  SEL R5, R3, R14, P0 ;  /* 0x0000000e03057207 */ /* 0x000fc80000000000 */
[----:B--2---:R-:W-:-:S04]  /*00d0*/  ISETP.GE.U32.AND P0, PT, R5, R16, PT ;  /* 0x000000100500720c */ /* 0x004fc80003f06070 */
[----:B------:R-:W-:-:S13]  /*00e0*/  ISETP.GE.AND.EX P0, PT, RZ, R17, PT, P0 ;  /* 0x00000011ff00720c */ /* 0x000fda0003f06300 */
[----:B------:R-:W-:Y:S05]  /*00f0*/  @P0 EXIT ;  /* 0x000000000000094d */ /* 0x000fea0003800000 */
[C---:B------:R-:W-:Y:S01]  /*0100*/  ISETP.GE.U32.AND P1, PT, R16.reuse, 0x8, PT ;  /* 0x000000081000780c */ /* 0x040fe20003f26070 */
[----:B------:R-:W-:Y:S01]  /*0110*/  IMAD.WIDE.U32 R12, R3, R16, RZ ;  /* 0x00000010030c7225 */ /* 0x000fe200078e00ff */
[----:B------:R-:W-:Y:S01]  /*0120*/  LOP3.LUT R0, R16, 0x7, RZ, 0xc0, !PT ;  /* 0x0000000710007812 */ /* 0x000fe200078ec0ff */
[----:B------:R-:W0:Y:S01]  /*0130*/  LDCU.64 UR4, c[0x0][0x358] ;  /* 0x00006b00ff0477ac */ /* 0x000e220008000a00 */
[----:B------:R-:W-:Y:S01]  /*0140*/  ISETP.GE.U32.AND.EX P1, PT, R17, RZ, PT, P1 ;  /* 0x000000ff1100720c */ /* 0x000fe20003f26110 */
[----:B------:R-:W-:Y:S01]  /*0150*/  IMAD.MOV.U32 R29, RZ, RZ, RZ ;  /* 0x000000ffff1d7224 */ /* 0x000fe200078e00ff */
[----:B------:R-:W-:Y:S01]  /*0160*/  ISETP.NE.U32.AND P0, PT, R0, RZ, PT ;  /* 0x000000ff0000720c */ /* 0x000fe20003f05070 */
[----:B------:R-:W-:Y:S02]  /*0170*/  IMAD.MOV.U32 R2, RZ, RZ, RZ ;  /* 0x000000ffff027224 */ /* 0x000fe400078e00ff */
[----:B------:R-:W-:Y:S01]  /*0180*/  IMAD.MOV.U32 R5, RZ, RZ, RZ ;  /* 0x000000ffff057224 */ /* 0x000fe200078e00ff */
[----:B------:R-:W-:Y:S01]  /*0190*/  ISETP.NE.AND.EX P0, PT, RZ, RZ, PT, P0 ;  /* 0x000000ffff00720c */ /* 0x000fe20003f05300 */
[----:B------:R-:W-:-:S06]  /*01a0*/  IMAD R4, R3, R17, R13 ;  /* 0x0000001103047224 */ /* 0x000fcc00078e020d */
[----:B------:R-:W-:Y:S06]  /*01b0*/  @!P1 BRA `(.L_x_0) ;  /* 0x0000000400109947 */ /* 0x000fec0003800000 */
[----:B------:R-:W1:Y:S01]  /*01c0*/  LDCU.64 UR6, c[0x0][0x390] ;  /* 0x00007200ff0677ac */ /* 0x000e620008000a00 */
[C---:B------:R-:W-:Y:S01]  /*01d0*/  LOP3.LUT R2, R16.reuse, 0xfffffff8, RZ, 0xc0, !PT ;  /* 0xfffffff810027812 */ /* 0x040fe200078ec0ff */
[C---:B------:R-:W-:Y:S01]  /*01e0*/  IMAD.SHL.U32 R7, R17.reuse, 0x4, RZ ;  /* 0x0000000411077824 */ /* 0x040fe200078e00ff */
[----:B------:R-:W-:Y:S01]  /*01f0*/  LOP3.LUT R5, R17, 0x7fffffff, RZ, 0xc0, !PT ;  /* 0x7fffffff11057812 */ /* 0x000fe200078ec0ff */
[----:B------:R-:W2:Y:S01]  /*0200*/  LDCU.64 UR8, c[0x0][0x388] ;  /* 0x00007100ff0877ac */ /* 0x000ea20008000a00 */
[C---:B------:R-:W-:Y:S01]  /*0210*/  IMAD.WIDE.U32 R10, R16.reuse, 0x4, RZ ;  /* 0x00000004100a7825 */ /* 0x040fe200078e00ff */
[----:B------:R-:W-:-:S03]  /*0220*/  SHF.L.U64.HI R8, R16, 0x5, R17 ;  /* 0x0000000510087819 */ /* 0x000fc60000010211 */
[----:B------:R-:W-:Y:S02]  /*0230*/  IMAD.MOV.U32 R29, RZ, RZ, RZ ;  /* 0x000000ffff1d7224 */ /* 0x000fe400078e00ff */
[----:B------:R-:W-:Y:S02]  /*0240*/  IMAD.IADD R7, R11, 0x1, R7 ;  /* 0x000000010b077824 */ /* 0x000fe400078e0207 */
[----:B------:R-:W-:Y:S02]  /*0250*/  IMAD.MOV.U32 R28, RZ, RZ, R2 ;  /* 0x000000ffff1c7224 */ /* 0x000fe400078e0002 */
[----:B------:R-:W-:Y:S01]  /*0260*/  IMAD.MOV.U32 R9, RZ, RZ, R5 ;  /* 0x000000ffff097224 */ /* 0x000fe200078e0005 */
[----:B-1----:R-:W-:Y:S02]  /*0270*/  LEA R6, P1, R14, UR6, 0x2 ;  /* 0x000000060e067c11 */ /* 0x002fe4000f8210ff */
[----:B--2---:R-:W-:Y:S02]  /*0280*/  LEA R20, P2, R12, UR8, 0x2 ;  /* 0x000000080c147c11 */ /* 0x004fe4000f8410ff */
[----:B------:R-:W-:-:S02]  /*0290*/  LEA.HI.X R3, R14, UR7, RZ, 0x2, P1 ;  /* 0x000000070e037c11 */ /* 0x000fc400088f14ff */
[----:B------:R-:W-:Y:S02]  /*02a0*/  LEA.HI.X R21, R12, UR9, R4, 0x2, P2 ;  /* 0x000000090c157c11 */ /* 0x000fe400090f1404 */
[----:B------:R-:W-:-:S05]  /*02b0*/  IADD3 R20, P1, PT, R20, 0x10, RZ ;  /* 0x0000001014147810 */ /* 0x000fca0007f3e0ff */
[----:B------:R-:W-:-:S08]  /*02c0*/  IMAD.X R21, RZ, RZ, R21, P1 ;  /* 0x000000ffff157224 */ /* 0x000fd000008e0615 */
.L_x_1:
[----:B------:R-:W-:Y:S02]  /*02d0*/  IMAD.MOV.U32 R25, RZ, RZ, R3 ;  /* 0x000000ffff197224 */ /* 0x000fe400078e0003 */
[----:B------:R-:W-:Y:S02]  /*02e0*/  IMAD.MOV.U32 R24, RZ, RZ, R6 ;  /* 0x000000ffff187224 */ /* 0x000fe400078e0006 */
[----:B------:R-:W-:Y:S02]  /*02f0*/  IMAD.MOV.U32 R18, RZ, RZ, R20 ;  /* 0x000000ffff127224 */ /* 0x000fe400078e0014 */
[----:B------:R-:W-:Y:S01]  /*0300*/  IMAD.MOV.U32 R19, RZ, RZ, R21 ;  /* 0x000000ffff137224 */ /* 0x000fe200078e0015 */
[----:B0-----:R-:W2:Y:S01]  /*0310*/  LDG.E R25, desc[UR4][R24.64] ;  /* 0x0000000418197981 */ /* 0x001ea2000c1e1900 */
[----:B------:R-:W-:-:S03]  /*0320*/  IADD3 R22, P1, PT, R6, R10, RZ ;  /* 0x0000000a06167210 */ /* 0x000fc60007f3e0ff */
[----:B------:R-:W3:Y:S04]  /*0330*/  LDG.E R27, desc[UR4][R18.64+-0xc] ;  /* 0xfffff404121b7981 */ /* 0x000ee8000c1e1900 */
[----:B------:R-:W2:Y:S01]  /*0340*/  LDG.E R24, desc[UR4][R18.64+-0x10] ;  /* 0xfffff00412187981 */ /* 0x000ea2000c1e1900 */
[----:B------:R-:W-:Y:S02]  /*0350*/  IADD3.X R23, PT, PT, R3, R7, RZ, P1, !PT ;  /* 0x0000000703177210 */ /* 0x000fe40000ffe4ff */
[----:B------:R-:W-:-:S03]  /*0360*/  IADD3 R20, P1, PT, R22, R10, RZ ;  /* 0x0000000a16147210 */ /* 0x000fc60007f3e0ff */
[----:B------:R-:W3:Y:S02]  /*0370*/  LDG.E R26, desc[UR4][R22.64] ;  /* 0x00000004161a7981 */ /* 0x000ee4000c1e1900 */
[----:B------:R-:W-:-:S05]  /*0380*/  IMAD.X R21, R23, 0x1, R7, P1 ;  /* 0x0000000117157824 */ /* 0x000fca00008e0607 */
[----:B------:R-:W4:Y:S04]  /*0390*/  LDG.E R22, desc[UR4][R20.64] ;  /* 0x0000000414167981 */ /* 0x000f28000c1e1900 */
[----:B------:R-:W4:Y:S01]  /*03a0*/  LDG.E R23, desc[UR4][R18.64+-0x8] ;  /* 0xfffff80412177981 */ /* 0x000f22000c1e1900 */
[----:B--2---:R-:W-:Y:S01]  /*03b0*/  FFMA R29, R24, R25, R29 ;  /* 0x00000019181d7223 */ /* 0x004fe2000000001d */
[----:B------:R-:W-:-:S05]  /*03c0*/  IADD3 R24, P1, PT, R20, R10, RZ ;  /* 0x0000000a14187210 */ /* 0x000fca0007f3e0ff */
[----:B------:R-:W-:Y:S02]  /*03d0*/  IMAD.X R25, R21, 0x1, R7, P1 ;  /* 0x0000000115197824 */ /* 0x000fe400008e0607 */
[----:B---3--:R-:W-:Y:S01]  /*03e0*/  FFMA R29, R27, R26, R29 ;  /* 0x0000001a1b1d7223 */ /* 0x008fe2000000001d */
[----:B------:R-:W2:Y:S01]  /*03f0*/  LDG.E R21, desc[UR4][R18.64+-0x4] ;  /* 0xfffffc0412157981 */ /* 0x000ea2000c1e1900 */
[----:B------:R-:W-:-:S03]  /*0400*/  IADD3 R26, P1, PT, R24, R10, RZ ;  /* 0x0000000a181a7210 */ /* 0x000fc60007f3e0ff */
[----:B------:R-:W2:Y:S02]  /*0410*/  LDG.E R20, desc[UR4][R24.64] ;  /* 0x0000000418147981 */ /* 0x000ea4000c1e1900 */
[----:B------:R-:W-:Y:S02]  /*0420*/  IMAD.X R27, R25, 0x1, R7, P1 ;  /* 0x00000001191b7824 */ /* 0x000fe400008e0607 */
[----:B----4-:R-:W-:-:S03]  /*0430*/  FFMA R22, R23, R22, R29 ;  /* 0x0000001617167223 */ /* 0x010fc6000000001d */
[----:B------:R-:W3:Y:S04]  /*0440*/  LDG.E R23, desc[UR4][R26.64] ;  /* 0x000000041a177981 */ /* 0x000ee8000c1e1900 */
[----:B------:R-:W3:Y:S01]  /*0450*/  LDG.E R29, desc[UR4][R18.64] ;  /* 0x00000004121d7981 */ /* 0x000ee2000c1e1900 */
[----:B--2---:R-:W-:Y:S01]  /*0460*/  FFMA R24, R21, R20, R22 ;  /* 0x0000001415187223 */ /* 0x004fe20000000016 */
[-C--:B------:R-:W-:Y:S02]  /*0470*/  IADD3 R20, P1, PT, R26, R10.reuse, RZ ;  /* 0x0000000a1a147210 */ /* 0x080fe40007f3e0ff */
[----:B------:R-:W2:Y:S03]  /*0480*/  LDG.E R26, desc[UR4][R18.64+0xc] ;  /* 0x00000c04121a7981 */ /* 0x000ea6000c1e1900 */
[----:B------:R-:W-:Y:S01]  /*0490*/  IMAD.X R21, R27, 0x1, R7, P1 ;  /* 0x000000011b157824 */ /* 0x000fe200008e0607 */
[----:B------:R-:W-:Y:S01]  /*04a0*/  IADD3 R22, P1, PT, R20, R10, RZ ;  /* 0x0000000a14167210 */ /* 0x000fe20007f3e0ff */
[----:B------:R-:W4:Y:S01]  /*04b0*/  LDG.E R27, desc[UR4][R18.64+0x8] ;  /* 0x00000804121b7981 */ /* 0x000f22000c1e1900 */
[----:B---3--:R-:W-:-:S03]  /*04c0*/  FFMA R29, R29, R23, R24 ;  /* 0x000000171d1d7223 */ /* 0x008fc60000000018 */
[--C-:B------:R-:W-:Y:S01]  /*04d0*/  IMAD.X R23, R21, 0x1, R7.reuse, P1 ;  /* 0x0000000115177824 */ /* 0x100fe200008e0607 */
[----:B------:R-:W-:Y:S01]  /*04e0*/  IADD3 R24, P1, PT, R22, R10, RZ ;  /* 0x0000000a16187210 */ /* 0x000fe20007f3e0ff */
[----:B------:R-:W3:Y:S04]  /*04f0*/  LDG.E R21, desc[UR4][R20.64] ;  /* 0x0000000414157981 */ /* 0x000ee8000c1e1900 */
[----:B------:R-:W-:Y:S01]  /*0500*/  IMAD.X R25, R23, 0x1, R7, P1 ;  /* 0x0000000117197824 */ /* 0x000fe200008e0607 */
[----:B------:R-:W4:Y:S04]  /*0510*/  LDG.E R22, desc[UR4][R22.64] ;  /* 0x0000000416167981 */ /* 0x000f28000c1e1900 */
[----:B------:R-:W2:Y:S04]  /*0520*/  LDG.E R24, desc[UR4][R24.64] ;  /* 0x0000000418187981 */ /* 0x000ea8000c1e1900 */
[----:B------:R-:W3:Y:S01]  /*0530*/  LDG.E R20, desc[UR4][R18.64+0x4] ;  /* 0x0000040412147981 */ /* 0x000ee2000c1e1900 */
[----:B------:R-:W-:-:S04]  /*0540*/  IADD3 R28, P1, PT, R28, -0x8, RZ ;  /* 0xfffffff81c1c7810 */ /* 0x000fc80007f3e0ff */
[----:B------:R-:W-:Y:S02]  /*0550*/  IADD3.X R9, PT, PT, R9, -0x1, RZ, P1, !PT ;  /* 0xffffffff09097810 */ /* 0x000fe40000ffe4ff */
[----:B------:R-:W-:-:S04]  /*0560*/  ISETP.NE.U32.AND P1, PT, R28, RZ, PT ;  /* 0x000000ff1c00720c */ /* 0x000fc80003f25070 */
[----:B------:R-:W-:Y:S02]  /*0570*/  ISETP.NE.AND.EX P1, PT, R9, RZ, PT, P1 ;  /* 0x000000ff0900720c */ /* 0x000fe40003f25310 */
[----:B------:R-:W-:-:S05]  /*0580*/  LEA R6, P2, R16, R6, 0x5 ;  /* 0x0000000610067211 */ /* 0x000fca00078428ff */
[----:B------:R-:W-:Y:S02]  /*0590*/  IMAD.X R3, R3, 0x1, R8, P2 ;  /* 0x0000000103037824 */ /* 0x000fe400010e0608 */
[----:B---3--:R-:W-:Y:S01]  /*05a0*/  FFMA R29, R20, R21, R29 ;  /* 0x00000015141d7223 */ /* 0x008fe2000000001d */
[----:B------:R-:W-:-:S03]  /*05b0*/  IADD3 R20, P3, PT, R18, 0x20, RZ ;  /* 0x0000002012147810 */ /* 0x000fc60007f7e0ff */
[----:B----4-:R-:W-:Y:S02]  /*05c0*/  FFMA R29, R27, R22, R29 ;  /* 0x000000161b1d7223 */ /* 0x010fe4000000001d */
[----:B------:R-:W-:Y:S02]  /*05d0*/  IMAD.X R21, RZ, RZ, R19, P3 ;  /* 0x000000ffff157224 */ /* 0x000fe400018e0613 */
[----:B--2---:R-:W-:Y:S01]  /*05e0*/  FFMA R29, R26, R24, R29 ;  /* 0x000000181a1d7223 */ /* 0x004fe2000000001d */
[----:B------:R-:W-:Y:S06]  /*05f0*/  @P1 BRA `(.L_x_1) ;  /* 0xfffffffc00341947 */ /* 0x000fec000383ffff */
.L_x_0:
[----:B------:R-:W-:Y:S05]  /*0600*/  @!P0 BRA `(.L_x_2) ;  /* 0x0000000400688947 */ /* 0x000fea0003800000 */
[----:B------:R-:W-:Y:S02]  /*0610*/  ISETP.GE.U32.AND P1, PT, R0, 0x4, PT ;  /* 0x000000040000780c */ /* 0x000fe40003f26070 */
[----:B------:R-:W-:Y:S02]  /*0620*/  LOP3.LUT R23, R16, 0x3, RZ, 0xc0, !PT ;  /* 0x0000000310177812 */ /* 0x000fe400078ec0ff */
[----:B------:R-:W-:Y:S02]  /*0630*/  ISETP.GE.U32.AND.EX P1, PT, RZ, RZ, PT, P1 ;  /* 0x000000ffff00720c */ /* 0x000fe40003f26110 */
[----:B------:R-:W-:-:S04]  /*0640*/  ISETP.NE.U32.AND P0, PT, R23, RZ, PT ;  /* 0x000000ff1700720c */ /* 0x000fc80003f05070 */
[----:B------:R-:W-:-:S07]  /*0650*/  ISETP.NE.AND.EX P0, PT, RZ, RZ, PT, P0 ;  /* 0x000000ffff00720c */ /* 0x000fce0003f05300 */
[----:B------:R-:W-:Y:S06]  /*0660*/  @!P1 BRA `(.L_x_3) ;  /* 0x00000000008c9947 */ /* 0x000fec0003800000 */
[----:B------:R-:W1:Y:S01]  /*0670*/  LDCU.64 UR6, c[0x0][0x388] ;  /* 0x00007100ff0677ac */ /* 0x000e620008000a00 */
[----:B------:R-:W-:Y:S01]  /*0680*/  IMAD R0, R5, R16, RZ ;  /* 0x0000001005007224 */ /* 0x000fe200078e02ff */
[----:B------:R-:W-:Y:S01]  /*0690*/  SHF.L.U64.HI R25, R16, 0x2, R17 ;  /* 0x0000000210197819 */ /* 0x000fe20000010211 */
[----:B------:R-:W-:Y:S01]  /*06a0*/  IMAD.MOV.U32 R15, RZ, RZ, RZ ;  /* 0x000000ffff0f7224 */ /* 0x000fe200078e00ff */
[----:B------:R-:W2:Y:S01]  /*06b0*/  LDCU.64 UR8, c[0x0][0x390] ;  /* 0x00007200ff0877ac */ /* 0x000ea20008000a00 */
[C---:B------:R-:W-:Y:S01]  /*06c0*/  IMAD R3, R2.reuse, R17, R0 ;  /* 0x0000001102037224 */ /* 0x040fe200078e0200 */
[C---:B------:R-:W-:Y:S01]  /*06d0*/  IADD3 R0, P1, PT, R2.reuse, R12, RZ ;  /* 0x0000000c02007210 */ /* 0x040fe20007f3e0ff */
[----:B------:R-:W-:-:S04]  /*06e0*/  IMAD.WIDE.U32 R8, R2, R16, R14 ;  /* 0x0000001002087225 */ /* 0x000fc800078e000e */
[----:B------:R-:W-:Y:S01]  /*06f0*/  IMAD.X R7, R5, 0x1, R4, P1 ;  /* 0x0000000105077824 */ /* 0x000fe200008e0604 */
[----:B------:R-:W-:Y:S01]  /*0700*/  IADD3 R3, PT, PT, R9, R3, RZ ;  /* 0x0000000309037210 */ /* 0x000fe20007ffe0ff */
[----:B------:R-:W-:Y:S01]  /*0710*/  IMAD.SHL.U32 R9, R16, 0x4, RZ ;  /* 0x0000000410097824 */ /* 0x000fe200078e00ff */
[----:B-1----:R-:W-:Y:S02]  /*0720*/  LEA R6, P1, R0, UR6, 0x2 ;  /* 0x0000000600067c11 */ /* 0x002fe4000f8210ff */
[----:B--2---:R-:W-:Y:S02]  /*0730*/  LEA R20, P2, R8, UR8, 0x2 ;  /* 0x0000000808147c11 */ /* 0x004fe4000f8410ff */
[----:B------:R-:W-:Y:S02]  /*0740*/  LEA.HI.X R7, R0, UR7, R7, 0x2, P1 ;  /* 0x0000000700077c11 */ /* 0x000fe400088f1407 */
[----:B------:R-:W-:Y:S02]  /*0750*/  LEA.HI.X R21, R8, UR9, R3, 0x2, P2 ;  /* 0x0000000908157c11 */ /* 0x000fe400090f1403 */
[----:B------:R-:W-:Y:S01]  /*0760*/  IADD3 R18, P1, PT, R9, R20, RZ ;  /* 0x0000001409127210 */ /* 0x000fe20007f3e0ff */
[----:B0-----:R-:W2:Y:S03]  /*0770*/  LDG.E R22, desc[UR4][R6.64] ;  /* 0x0000000406167981 */ /* 0x001ea6000c1e1900 */
[-C--:B------:R-:W-:Y:S01]  /*0780*/  IADD3 R10, P2, PT, R18, R9.reuse, RZ ;  /* 0x00000009120a7210 */ /* 0x080fe20007f5e0ff */
[----:B------:R-:W-:Y:S01]  /*0790*/  IMAD.X R19, R25, 0x1, R21, P1 ;  /* 0x0000000119137824 */ /* 0x000fe200008e0615 */
[----:B------:R-:W2:Y:S02]  /*07a0*/  LDG.E R0, desc[UR4][R20.64] ;  /* 0x0000000414007981 */ /* 0x000ea4000c1e1900 */
[----:B------:R-:W-:Y:S01]  /*07b0*/  IADD3 R8, P1, PT, R10, R9, RZ ;  /* 0x000000090a087210 */ /* 0x000fe20007f3e0ff */
[--C-:B------:R-:W-:Y:S01]  /*07c0*/  IMAD.X R11, R19, 0x1, R25.reuse, P2 ;  /* 0x00000001130b7824 */ /* 0x100fe200010e0619 */
[----:B------:R-:W3:Y:S04]  /*07d0*/  LDG.E R18, desc[UR4][R18.64] ;  /* 0x0000000412127981 */ /* 0x000ee8000c1e1900 */
[----:B------:R-:W3:Y:S01]  /*07e0*/  LDG.E R3, desc[UR4][R6.64+0x4] ;  /* 0x0000040406037981 */ /* 0x000ee2000c1e1900 */
[----:B------:R-:W-:-:S03]  /*07f0*/  IMAD.X R9, R11, 0x1, R25, P1 ;  /* 0x000000010b097824 */ /* 0x000fc600008e0619 */
[----:B------:R-:W4:Y:S04]  /*0800*/  LDG.E R10, desc[UR4][R10.64] ;  /* 0x000000040a0a7981 */ /* 0x000f28000c1e1900 */
[----:B------:R-:W4:Y:S04]  /*0810*/  LDG.E R25, desc[UR4][R6.64+0x8] ;  /* 0x0000080406197981 */ /* 0x000f28000c1e1900 */
[----:B------:R-:W5:Y:S04]  /*0820*/  LDG.E R21, desc[UR4][R6.64+0xc] ;  /* 0x00000c0406157981 */ /* 0x000f68000c1e1900 */
[----:B------:R-:W5:Y:S01]  /*0830*/  LDG.E R8, desc[UR4][R8.64] ;  /* 0x0000000408087981 */ /* 0x000f62000c1e1900 */
[----:B------:R-:W-:-:S05]  /*0840*/  IADD3 R2, P1, PT, R2, 0x4, RZ ;  /* 0x0000000402027810 */ /* 0x000fca0007f3e0ff */
[----:B------:R-:W-:Y:S02]  /*0850*/  IMAD.X R5, RZ, RZ, R5, P1 ;  /* 0x000000ffff057224 */ /* 0x000fe400008e0605 */
[----:B--2---:R-:W-:-:S04]  /*0860*/  FFMA R0, R22, R0, R29 ;  /* 0x0000000016007223 */ /* 0x004fc8000000001d */
[----:B---3--:R-:W-:-:S04]  /*0870*/  FFMA R0, R3, R18, R0 ;  /* 0x0000001203007223 */ /* 0x008fc80000000000 */
[----:B----4-:R-:W-:-:S04]  /*0880*/  FFMA R0, R25, R10, R0 ;  /* 0x0000000a19007223 */ /* 0x010fc80000000000 */
[----:B-----5:R-:W-:-:S07]  /*0890*/  FFMA R29, R21, R8, R0 ;  /* 0x00000008151d7223 */ /* 0x020fce0000000000 */
.L_x_3:
[----:B------:R-:W-:Y:S05]  /*08a0*/  @!P0 BRA `(.L_x_2) ;  /* 0x0000000000c08947 */ /* 0x000fea0003800000 */
[----:B------:R-:W-:Y:S02]  /*08b0*/  ISETP.NE.U32.AND P1, PT, R23, 0x1, PT ;  /* 0x000000011700780c */ /* 0x000fe40003f25070 */
[----:B------:R-:W-:Y:S02]  /*08c0*/  LOP3.LUT R0, R16, 0x1, RZ, 0xc0, !PT ;  /* 0x0000000110007812 */ /* 0x000fe400078ec0ff */
[----:B------:R-:W-:Y:S02]  /*08d0*/  ISETP.NE.AND.EX P1, PT, RZ, RZ, PT, P1 ;  /* 0x000000ffff00720c */ /* 0x000fe40003f25310 */
[----:B------:R-:W-:-:S04]  /*08e0*/  ISETP.NE.U32.AND P0, PT, R0, 0x1, PT ;  /* 0x000000010000780c */ /* 0x000fc80003f05070 */
[----:B------:R-:W-:-:S07]  /*08f0*/  ISETP.NE.U32.AND.EX P0, PT, RZ, RZ, PT, P0 ;  /* 0x000000ffff00720c */ /* 0x000fce0003f05100 */
[----:B------:R-:W-:Y:S06]  /*0900*/  @!P1 BRA `(.L_x_4) ;  /* 0x0000000000609947 */ /* 0x000fec0003800000 */
[----:B------:R-:W1:Y:S01]  /*0910*/  LDCU.64 UR6, c[0x0][0x388] ;  /* 0x00007100ff0677ac */ /* 0x000e620008000a00 */
[C---:B------:R-:W-:Y:S01]  /*0920*/  IMAD R3, R5.reuse, R16, RZ ;  /* 0x0000001005037224 */ /* 0x040fe200078e02ff */
[C---:B------:R-:W-:Y:S01]  /*0930*/  IADD3 R0, P1, PT, R2.reuse, R12, RZ ;  /* 0x0000000c02007210 */ /* 0x040fe20007f3e0ff */
[----:B------:R-:W-:Y:S01]  /*0940*/  IMAD.MOV.U32 R8, RZ, RZ, R14 ;  /* 0x000000ffff087224 */ /* 0x000fe200078e000e */
[----:B------:R-:W2:Y:S01]  /*0950*/  LDCU.64 UR8, c[0x0][0x390] ;  /* 0x00007200ff0877ac */ /* 0x000ea20008000a00 */
[----:B------:R-:W-:Y:S02]  /*0960*/  IMAD.MOV.U32 R9, RZ, RZ, RZ ;  /* 0x000000ffff097224 */ /* 0x000fe400078e00ff */
[C---:B------:R-:W-:Y:S01]  /*0970*/  IMAD R7, R2.reuse, R17, R3 ;  /* 0x0000001102077224 */ /* 0x040fe200078e0203 */
[----:B------:R-:W-:Y:S01]  /*0980*/  IADD3.X R3, PT, PT, R5, R4, RZ, P1, !PT ;  /* 0x0000000405037210 */ /* 0x000fe20000ffe4ff */
[----:B------:R-:W-:-:S04]  /*0990*/  IMAD.WIDE.U32 R8, R2, R16, R8 ;  /* 0x0000001002087225 */ /* 0x000fc800078e0008 */
[----:B------:R-:W-:Y:S01]  /*09a0*/  IMAD.IADD R9, R9, 0x1, R7 ;  /* 0x0000000109097824 */ /* 0x000fe200078e0207 */
[----:B-1----:R-:W-:Y:S02]  /*09b0*/  LEA R6, P1, R0, UR6, 0x2 ;  /* 0x0000000600067c11 */ /* 0x002fe4000f8210ff */
[----:B--2---:R-:W-:Y:S02]  /*09c0*/  LEA R10, P2, R8, UR8, 0x2 ;  /* 0x00000008080a7c11 */ /* 0x004fe4000f8410ff */
[----:B------:R-:W-:Y:S02]  /*09d0*/  LEA.HI.X R7, R0, UR7, R3, 0x2, P1 ;  /* 0x0000000700077c11 */ /* 0x000fe400088f1403 */
[----:B------:R-:W-:Y:S02]  /*09e0*/  LEA.HI.X R11, R8, UR9, R9, 0x2, P2 ;  /* 0x00000009080b7c11 */ /* 0x000fe400090f1409 */
[C---:B------:R-:W-:Y:S01]  /*09f0*/  LEA R8, P1, R16.reuse, R10, 0x2 ;  /* 0x0000000a10087211 */ /* 0x040fe200078210ff */
[----:B0-----:R-:W2:Y:S03]  /*0a00*/  LDG.E R0, desc[UR4][R6.64] ;  /* 0x0000000406007981 */ /* 0x001ea6000c1e1900 */
[----:B------:R-:W-:Y:S01]  /*0a10*/  LEA.HI.X R9, R16, R11, R17, 0x2, P1 ;  /* 0x0000000b10097211 */ /* 0x000fe200008f1411 */
[----:B------:R-:W2:Y:S04]  /*0a20*/  LDG.E R10, desc[UR4][R10.64] ;  /* 0x000000040a0a7981 */ /* 0x000ea8000c1e1900 */
[----:B------:R-:W3:Y:S04]  /*0a30*/  LDG.E R18, desc[UR4][R6.64+0x4] ;  /* 0x0000040406127981 */ /* 0x000ee8000c1e1900 */
[----:B------:R-:W3:Y:S01]  /*0a40*/  LDG.E R8, desc[UR4][R8.64] ;  /* 0x0000000408087981 */ /* 0x000ee2000c1e1900 */
[----:B------:R-:W-:-:S05]  /*0a50*/  IADD3 R2, P1, PT, R2, 0x2, RZ ;  /* 0x0000000202027810 */ /* 0x000fca0007f3e0ff */
[----:B------:R-:W-:Y:S02]  /*0a60*/  IMAD.X R5, RZ, RZ, R5, P1 ;  /* 0x000000ffff057224 */ /* 0x000fe400008e0605 */
[----:B--2---:R-:W-:-:S04]  /*0a70*/  FFMA R29, R0, R10, R29 ;  /* 0x0000000a001d7223 */ /* 0x004fc8000000001d */
[----:B---3--:R-:W-:-:S07]  /*0a80*/  FFMA R29, R18, R8, R29 ;  /* 0x00000008121d7223 */ /* 0x008fce000000001d */
.L_x_4:
[----:B------:R-:W-:Y:S05]  /*0a90*/  @P0 BRA `(.L_x_2) ;  /* 0x0000000000440947 */ /* 0x000fea0003800000 */
[----:B------:R-:W1:Y:S01]  /*0aa0*/  LDCU.64 UR6, c[0x0][0x388] ;  /* 0x00007100ff0677ac */ /* 0x000e620008000a00 */
[----:B------:R-:W-:Y:S01]  /*0ab0*/  IMAD R3, R5, R16, RZ ;  /* 0x0000001005037224 */ /* 0x000fe200078e02ff */
[C---:B------:R-:W-:Y:S01]  /*0ac0*/  IADD3 R0, P0, PT, R2.reuse, R12, RZ ;  /* 0x0000000c02007210 */ /* 0x040fe20007f1e0ff */
[----:B------:R-:W-:Y:S01]  /*0ad0*/  IMAD.MOV.U32 R6, RZ, RZ, R14 ;  /* 0x000000ffff067224 */ /* 0x000fe200078e000e */
[----:B------:R-:W2:Y:S01]  /*0ae0*/  LDCU.64 UR8, c[0x0][0x390] ;  /* 0x00007200ff0877ac */ /* 0x000ea20008000a00 */
[----:B------:R-:W-:Y:S02]  /*0af0*/  IMAD.MOV.U32 R7, RZ, RZ, RZ ;  /* 0x000000ffff077224 */ /* 0x000fe400078e00ff */
[C---:B------:R-:W-:Y:S02]  /*0b00*/  IMAD R17, R2.reuse, R17, R3 ;  /* 0x0000001102117224 */ /* 0x040fe400078e0203 */
[----:B------:R-:W-:-:S04]  /*0b10*/  IMAD.WIDE.U32 R6, R2, R16, R6 ;  /* 0x0000001002067225 */ /* 0x000fc800078e0006 */
[----:B------:R-:W-:Y:S02]  /*0b20*/  IMAD.X R3, R5, 0x1, R4, P0 ;  /* 0x0000000105037824 */ /* 0x000fe400000e0604 */
[----:B------:R-:W-:Y:S01]  /*0b30*/  IMAD.IADD R5, R7, 0x1, R17 ;  /* 0x0000000107057824 */ /* 0x000fe200078e0211 */
[----:B-1----:R-:W-:Y:S02]  /*0b40*/  LEA R2, P0, R0, UR6, 0x2 ;  /* 0x0000000600027c11 */ /* 0x002fe4000f8010ff */
[----:B--2---:R-:W-:Y:S02]  /*0b50*/  LEA R8, P1, R6, UR8, 0x2 ;  /* 0x0000000806087c11 */ /* 0x004fe4000f8210ff */
[----:B------:R-:W-:Y:S02]  /*0b60*/  LEA.HI.X R3, R0, UR7, R3, 0x2, P0 ;  /* 0x0000000700037c11 */ /* 0x000fe400080f1403 */
[----:B------:R-:W-:-:S03]  /*0b70*/  LEA.HI.X R9, R6, UR9, R5, 0x2, P1 ;  /* 0x0000000906097c11 */ /* 0x000fc600088f1405 */
[----:B0-----:R-:W2:Y:S04]  /*0b80*/  LDG.E R2, desc[UR4][R2.64] ;  /* 0x0000000402027981 */ /* 0x001ea8000c1e1900 */
[----:B------:R-:W2:Y:S02]  /*0b90*/  LDG.E R8, desc[UR4][R8.64] ;  /* 0x0000000408087981 */ /* 0x000ea4000c1e1900 */
[----:B--2---:R-:W-:-:S07]  /*0ba0*/  FFMA R29, R2, R8, R29 ;  /* 0x00000008021d7223 */ /* 0x004fce000000001d */
.L_x_2:
[----:B------:R-:W1:Y:S01]  /*0bb0*/  LDCU.64 UR6, c[0x0][0x380] ;  /* 0x00007000ff0677ac */ /* 0x000e620008000a00 */
[----:B------:R-:W-:-:S05]  /*0bc0*/  IADD3 R12, P0, PT, R14, R12, RZ ;  /* 0x0000000c0e0c7210 */ /* 0x000fca0007f1e0ff */
[----:B------:R-:W-:Y:S01]  /*0bd0*/  IMAD.X R3, RZ, RZ, R4, P0 ;  /* 0x000000ffff037224 */ /* 0x000fe200000e0604 */
[----:B-1----:R-:W-:-:S04]  /*0be0*/  LEA R2, P0, R12, UR6, 0x2 ;  /* 0x000000060c027c11 */ /* 0x002fc8000f8010ff */
[----:B------:R-:W-:-:S05]  /*0bf0*/  LEA.HI.X R3, R12, UR7, R3, 0x2, P0 ;  /* 0x000000070c037c11 */ /* 0x000fca00080f1403 */
[----:B0-----:R-:W2:Y:S02]  /*0c00*/  LDG.E R0, desc[UR4][R2.64] ;  /* 0x0000000402007981 */ /* 0x001ea4000c1e1900 */
[----:B--2---:R-:W-:-:S05]  /*0c10*/  FADD R29, R0, R29 ;  /* 0x0000001d001d7221 */ /* 0x004fca0000000000 */
[----:B------:R-:W-:Y:S01]  /*0c20*/  STG.E desc[UR4][R2.64], R29 ;  /* 0x0000001d02007986 */ /* 0x000fe2000c101904 */
[----:B------:R-:W-:Y:S05]  /*0c30*/  EXIT ;  /* 0x000000000000794d */ /* 0x000fea0003800000 */
.L_x_5:
[----:B------:R-:W-:-:S00]  /*0c40*/  BRA `(.L_x_5) ;  /* 0xfffffffc00fc7947 */ /* 0x000fc0000383ffff */
[----:B------:R-:W-:-:S00]  /*0c50*/  NOP ;  /* 0x0000000000007918 */ /* 0x000fc00000000000 */
        /* <DEDUP_REMOVED lines=10> */
.L_x_6:


//--------------------- .nv.shared.reserved.0     --------------------------
	.section	.nv.shared.reserved.0,"aw",@nobits
	.weak		__nv_reservedSMEM_offset_0_alias
	.size		__nv_reservedSMEM_offset_0_alias, 0, 64
	.other		__nv_reservedSMEM_offset_0_alias,@"STO_CUDA_RESERVED_SHARED STV_DEFAULT"
__nv_reservedSMEM_offset_0_alias:
	.zero		0
	.zero		64


//--------------------- .nv.constant0._Z18naive_sgemm_kernelPfS_S_l --------------------------
	.section	.nv.constant0._Z18naive_sgemm_kernelPfS_S_l,"a",@progbits
	.sectionflags	@""
	.align	4
.nv.constant0._Z18naive_sgemm_kernelPfS_S_l:
	.zero		928


//--------------------- SYMBOLS --------------------------

	.type		.nv.reservedSmem.offset0,@object
	.size		.nv.reservedSmem.offset0,0x4
